//
// Generated by NVIDIA NVVM Compiler
//
// Compiler Build ID: CL-29190527
// Cuda compilation tools, release 11.1, V11.1.105
// Based on LLVM 3.4svn
//

.version 7.1
.target sm_80
.address_size 64

	// .globl	Fused_ReduceSum_split_ReduceSum_split_parallel_8071768743925627564_kernel0
// _ZZ74Fused_ReduceSum_split_ReduceSum_split_parallel_8071768743925627564_kernel0E19total_shared_memory has been demoted

.visible .entry Fused_ReduceSum_split_ReduceSum_split_parallel_8071768743925627564_kernel0(
	.param .u64 Fused_ReduceSum_split_ReduceSum_split_parallel_8071768743925627564_kernel0_param_0,
	.param .u64 Fused_ReduceSum_split_ReduceSum_split_parallel_8071768743925627564_kernel0_param_1,
	.param .u64 Fused_ReduceSum_split_ReduceSum_split_parallel_8071768743925627564_kernel0_param_2,
	.param .u64 Fused_ReduceSum_split_ReduceSum_split_parallel_8071768743925627564_kernel0_param_3,
	.param .u64 Fused_ReduceSum_split_ReduceSum_split_parallel_8071768743925627564_kernel0_param_4,
	.param .u64 Fused_ReduceSum_split_ReduceSum_split_parallel_8071768743925627564_kernel0_param_5
)
{
	.reg .pred 	%p<40>;
	.reg .f32 	%f<197>;
	.reg .b32 	%r<245>;
	.reg .b64 	%rd<29>;
	// demoted variable
	.shared .align 1 .b8 _ZZ74Fused_ReduceSum_split_ReduceSum_split_parallel_8071768743925627564_kernel0E19total_shared_memory[4608];

	ld.param.u64 	%rd7, [Fused_ReduceSum_split_ReduceSum_split_parallel_8071768743925627564_kernel0_param_0];
	ld.param.u64 	%rd5, [Fused_ReduceSum_split_ReduceSum_split_parallel_8071768743925627564_kernel0_param_1];
	ld.param.u64 	%rd8, [Fused_ReduceSum_split_ReduceSum_split_parallel_8071768743925627564_kernel0_param_2];
	ld.param.u64 	%rd6, [Fused_ReduceSum_split_ReduceSum_split_parallel_8071768743925627564_kernel0_param_3];
	cvta.to.global.u64 	%rd1, %rd7;
	cvta.to.global.u64 	%rd2, %rd8;
	mov.u32 	%r1, %ctaid.x;
	setp.lt.s32	%p5, %r1, 648;
	mov.u32 	%r2, %tid.x;
	@%p5 bra 	BB0_46;
	bra.uni 	BB0_1;

BB0_46:
	add.s32 	%r145, %r2, 127;
	setp.gt.u32	%p23, %r145, 254;
	@%p23 bra 	BB0_48;

	shr.s32 	%r146, %r2, 31;
	shr.u32 	%r147, %r146, 25;
	add.s32 	%r148, %r2, %r147;
	and.b32  	%r149, %r148, 1073741696;
	sub.s32 	%r150, %r2, %r149;
	shl.b32 	%r151, %r150, 2;
	mov.u32 	%r152, _ZZ74Fused_ReduceSum_split_ReduceSum_split_parallel_8071768743925627564_kernel0E19total_shared_memory;
	add.s32 	%r153, %r152, %r151;
	mov.u32 	%r154, 0;
	st.shared.u32 	[%r153+4096], %r154;

BB0_48:
	bar.sync 	0;
	mul.hi.s32 	%r155, %r1, 424194301;
	shr.u32 	%r156, %r155, 31;
	shr.s32 	%r157, %r155, 4;
	add.s32 	%r158, %r157, %r156;
	mul.lo.s32 	%r159, %r158, 162;
	sub.s32 	%r25, %r1, %r159;
	shl.b32 	%r160, %r25, 5;
	mov.u32 	%r161, 5179;
	sub.s32 	%r162, %r161, %r160;
	mov.u32 	%r163, 31;
	min.s32 	%r26, %r163, %r162;
	shr.s32 	%r164, %r2, 31;
	shr.u32 	%r165, %r164, 25;
	add.s32 	%r166, %r2, %r165;
	and.b32  	%r167, %r166, -128;
	sub.s32 	%r27, %r2, %r167;
	mov.f32 	%f187, 0f00000000;
	setp.lt.s32	%p24, %r26, 0;
	@%p24 bra 	BB0_80;

	shr.s32 	%r175, %r166, 7;
	shl.b32 	%r28, %r175, 5;
	mul.lo.s32 	%r29, %r25, 130560;
	shl.b32 	%r30, %r175, 9;
	shr.u32 	%r178, %r155, 4;
	add.s32 	%r179, %r178, %r156;
	shl.b32 	%r31, %r179, 7;
	add.s32 	%r32, %r26, 1;
	and.b32  	%r171, %r32, 3;
	mov.f32 	%f186, 0f00000000;
	mov.u32 	%r243, 0;
	setp.eq.s32	%p25, %r171, 0;
	@%p25 bra 	BB0_50;

	setp.eq.s32	%p26, %r171, 1;
	@%p26 bra 	BB0_52;
	bra.uni 	BB0_53;

BB0_52:
	mov.f32 	%f181, %f186;
	bra.uni 	BB0_62;

BB0_1:
	add.s32 	%r47, %r2, 127;
	setp.gt.u32	%p6, %r47, 254;
	@%p6 bra 	BB0_3;

	shr.s32 	%r48, %r2, 31;
	shr.u32 	%r49, %r48, 25;
	add.s32 	%r50, %r2, %r49;
	and.b32  	%r51, %r50, 1073741696;
	sub.s32 	%r52, %r2, %r51;
	shl.b32 	%r53, %r52, 2;
	mov.u32 	%r54, _ZZ74Fused_ReduceSum_split_ReduceSum_split_parallel_8071768743925627564_kernel0E19total_shared_memory;
	add.s32 	%r55, %r54, %r53;
	mov.u32 	%r56, 0;
	st.shared.u32 	[%r55+4096], %r56;

BB0_3:
	bar.sync 	0;
	mul.hi.s32 	%r57, %r1, 424194301;
	shr.u32 	%r58, %r57, 31;
	shr.s32 	%r59, %r57, 4;
	add.s32 	%r60, %r59, %r58;
	mul.lo.s32 	%r61, %r60, 162;
	sub.s32 	%r3, %r1, %r61;
	shl.b32 	%r62, %r3, 5;
	mov.u32 	%r63, 5179;
	sub.s32 	%r64, %r63, %r62;
	mov.u32 	%r65, 31;
	min.s32 	%r4, %r65, %r64;
	shr.s32 	%r66, %r2, 31;
	shr.u32 	%r67, %r66, 25;
	add.s32 	%r68, %r2, %r67;
	and.b32  	%r69, %r68, -128;
	sub.s32 	%r5, %r2, %r69;
	mov.f32 	%f165, 0f00000000;
	setp.lt.s32	%p7, %r4, 0;
	@%p7 bra 	BB0_35;

	shr.s32 	%r77, %r68, 7;
	shl.b32 	%r6, %r77, 5;
	mul.lo.s32 	%r7, %r3, 130560;
	shl.b32 	%r8, %r77, 9;
	shr.s32 	%r80, %r57, 6;
	add.s32 	%r81, %r80, %r58;
	mul.lo.s32 	%r82, %r81, 648;
	sub.s32 	%r83, %r1, %r82;
	mul.hi.s32 	%r84, %r83, 424194301;
	shr.u32 	%r85, %r84, 31;
	shr.u32 	%r86, %r84, 4;
	add.s32 	%r87, %r86, %r85;
	shl.b32 	%r9, %r87, 7;
	add.s32 	%r10, %r4, 1;
	and.b32  	%r73, %r10, 3;
	mov.f32 	%f165, 0f00000000;
	mov.u32 	%r239, 0;
	setp.eq.s32	%p8, %r73, 0;
	@%p8 bra 	BB0_5;

	setp.eq.s32	%p9, %r73, 1;
	@%p9 bra 	BB0_7;
	bra.uni 	BB0_8;

BB0_7:
	mov.f32 	%f159, %f165;
	mov.f32 	%f166, %f165;
	bra.uni 	BB0_17;

BB0_50:
	mov.f32 	%f187, %f186;
	bra.uni 	BB0_66;

BB0_5:
	mov.f32 	%f166, %f165;
	bra.uni 	BB0_21;

BB0_53:
	setp.eq.s32	%p27, %r171, 2;
	@%p27 bra 	BB0_54;
	bra.uni 	BB0_55;

BB0_54:
	mov.f32 	%f177, %f186;
	bra.uni 	BB0_58;

BB0_8:
	setp.eq.s32	%p10, %r73, 2;
	@%p10 bra 	BB0_9;
	bra.uni 	BB0_10;

BB0_9:
	mov.f32 	%f166, %f165;
	bra.uni 	BB0_13;

BB0_55:
	mov.u32 	%r243, 1;
	setp.gt.s32	%p28, %r28, 254;
	@%p28 bra 	BB0_56;

	add.s32 	%r182, %r29, %r30;
	add.s32 	%r183, %r182, %r31;
	add.s32 	%r184, %r183, %r27;
	mul.wide.s32 	%rd19, %r184, 4;
	add.s64 	%rd20, %rd1, %rd19;
	ld.global.nc.f32 	%f122, [%rd20];
	add.f32 	%f177, %f122, 0f00000000;
	sub.f32 	%f186, %f177, %f122;
	bra.uni 	BB0_58;

BB0_10:
	mov.u32 	%r239, 1;
	setp.gt.s32	%p11, %r6, 254;
	@%p11 bra 	BB0_11;

	add.s32 	%r90, %r7, %r8;
	add.s32 	%r91, %r90, %r9;
	add.s32 	%r92, %r91, %r5;
	mul.wide.s32 	%rd9, %r92, 4;
	add.s64 	%rd10, %rd2, %rd9;
	ld.global.nc.f32 	%f80, [%rd10];
	add.f32 	%f165, %f80, 0f00000000;
	sub.f32 	%f166, %f165, %f80;
	bra.uni 	BB0_13;

BB0_56:
	mov.f32 	%f177, %f186;

BB0_58:
	add.s32 	%r185, %r28, %r243;
	setp.gt.s32	%p29, %r185, 254;
	@%p29 bra 	BB0_59;

	shl.b32 	%r186, %r243, 12;
	add.s32 	%r187, %r29, %r186;
	add.s32 	%r188, %r187, %r30;
	add.s32 	%r189, %r188, %r31;
	add.s32 	%r190, %r189, %r27;
	mul.wide.s32 	%rd21, %r190, 4;
	add.s64 	%rd22, %rd1, %rd21;
	ld.global.nc.f32 	%f123, [%rd22];
	sub.f32 	%f124, %f123, %f186;
	add.f32 	%f181, %f177, %f124;
	sub.f32 	%f125, %f181, %f177;
	sub.f32 	%f186, %f125, %f124;
	bra.uni 	BB0_61;

BB0_59:
	mov.f32 	%f181, %f177;

BB0_61:
	add.s32 	%r243, %r243, 1;

BB0_62:
	add.s32 	%r191, %r28, %r243;
	setp.gt.s32	%p30, %r191, 254;
	@%p30 bra 	BB0_63;

	shl.b32 	%r192, %r243, 12;
	add.s32 	%r193, %r29, %r192;
	add.s32 	%r194, %r193, %r30;
	add.s32 	%r195, %r194, %r31;
	add.s32 	%r196, %r195, %r27;
	mul.wide.s32 	%rd23, %r196, 4;
	add.s64 	%rd24, %rd1, %rd23;
	ld.global.nc.f32 	%f126, [%rd24];
	sub.f32 	%f127, %f126, %f186;
	add.f32 	%f187, %f181, %f127;
	sub.f32 	%f128, %f187, %f181;
	sub.f32 	%f186, %f128, %f127;
	bra.uni 	BB0_65;

BB0_63:
	mov.f32 	%f187, %f181;

BB0_65:
	add.s32 	%r243, %r243, 1;

BB0_66:
	setp.lt.u32	%p31, %r32, 4;
	@%p31 bra 	BB0_80;

BB0_67:
	add.s32 	%r197, %r28, %r243;
	shl.b32 	%r198, %r243, 12;
	add.s32 	%r199, %r29, %r198;
	add.s32 	%r200, %r199, %r30;
	add.s32 	%r201, %r200, %r31;
	add.s32 	%r202, %r201, %r27;
	mul.wide.s32 	%rd25, %r202, 4;
	add.s64 	%rd4, %rd1, %rd25;
	setp.gt.s32	%p32, %r197, 254;
	@%p32 bra 	BB0_68;

	ld.global.nc.f32 	%f129, [%rd4];
	sub.f32 	%f130, %f129, %f186;
	add.f32 	%f188, %f187, %f130;
	sub.f32 	%f131, %f188, %f187;
	sub.f32 	%f186, %f131, %f130;
	bra.uni 	BB0_70;

BB0_68:
	mov.f32 	%f188, %f187;

BB0_70:
	add.s32 	%r203, %r243, %r28;
	add.s32 	%r204, %r203, 1;
	setp.gt.s32	%p33, %r204, 254;
	@%p33 bra 	BB0_71;

	ld.global.nc.f32 	%f132, [%rd4+16384];
	sub.f32 	%f133, %f132, %f186;
	add.f32 	%f190, %f188, %f133;
	sub.f32 	%f134, %f190, %f188;
	sub.f32 	%f186, %f134, %f133;
	bra.uni 	BB0_73;

BB0_71:
	mov.f32 	%f190, %f188;

BB0_73:
	add.s32 	%r206, %r203, 2;
	setp.gt.s32	%p34, %r206, 254;
	@%p34 bra 	BB0_74;

	ld.global.nc.f32 	%f135, [%rd4+32768];
	sub.f32 	%f136, %f135, %f186;
	add.f32 	%f192, %f190, %f136;
	sub.f32 	%f137, %f192, %f190;
	sub.f32 	%f186, %f137, %f136;
	bra.uni 	BB0_76;

BB0_74:
	mov.f32 	%f192, %f190;

BB0_76:
	add.s32 	%r39, %r243, 3;
	add.s32 	%r207, %r28, %r39;
	setp.gt.s32	%p35, %r207, 254;
	@%p35 bra 	BB0_77;

	ld.global.nc.f32 	%f138, [%rd4+49152];
	sub.f32 	%f139, %f138, %f186;
	add.f32 	%f187, %f192, %f139;
	sub.f32 	%f140, %f187, %f192;
	sub.f32 	%f186, %f140, %f139;
	bra.uni 	BB0_79;

BB0_77:
	mov.f32 	%f187, %f192;

BB0_79:
	add.s32 	%r243, %r243, 4;
	setp.lt.s32	%p36, %r39, %r26;
	@%p36 bra 	BB0_67;

BB0_80:
	mov.u32 	%r212, %tid.y;
	mov.u32 	%r213, %ntid.x;
	mad.lo.s32 	%r42, %r212, %r213, %r2;
	and.b32  	%r43, %r42, 127;
	shr.u32 	%r44, %r42, 7;
	shl.b32 	%r214, %r44, 7;
	add.s32 	%r215, %r214, %r43;
	shl.b32 	%r216, %r215, 2;
	mov.u32 	%r217, _ZZ74Fused_ReduceSum_split_ReduceSum_split_parallel_8071768743925627564_kernel0E19total_shared_memory;
	add.s32 	%r45, %r217, %r216;
	st.shared.f32 	[%r45], %f187;
	bar.sync 	0;
	setp.gt.u32	%p37, %r42, 511;
	@%p37 bra 	BB0_82;

	ld.shared.f32 	%f141, [%r45];
	ld.shared.f32 	%f142, [%r45+2048];
	add.f32 	%f143, %f141, %f142;
	st.shared.f32 	[%r45], %f143;

BB0_82:
	bar.sync 	0;
	setp.gt.u32	%p38, %r42, 255;
	@%p38 bra 	BB0_84;

	ld.shared.f32 	%f144, [%r45];
	ld.shared.f32 	%f145, [%r45+1024];
	add.f32 	%f146, %f144, %f145;
	st.shared.f32 	[%r45], %f146;

BB0_84:
	bar.sync 	0;
	setp.ne.s32	%p39, %r44, 0;
	@%p39 bra 	BB0_86;

	ld.shared.f32 	%f147, [%r45];
	ld.shared.f32 	%f148, [%r45+512];
	add.f32 	%f149, %f147, %f148;
	st.shared.f32 	[%r45], %f149;

BB0_86:
	shl.b32 	%r218, %r27, 2;
	add.s32 	%r220, %r217, %r218;
	setp.eq.s32	%p3, %r44, 0;
	bar.sync 	0;
	@!%p3 bra 	BB0_88;
	bra.uni 	BB0_87;

BB0_87:
	add.s32 	%r234, %r220, 4096;
	ld.shared.f32 	%f150, [%r234];
	shl.b32 	%r221, %r43, 2;
	add.s32 	%r223, %r217, %r221;
	ld.shared.f32 	%f151, [%r223];
	add.f32 	%f152, %f150, %f151;
	add.s32 	%r235, %r220, 4096;
	st.shared.f32 	[%r235], %f152;

BB0_88:
	setp.lt.u32	%p4, %r145, 255;
	bar.sync 	0;
	@!%p4 bra 	BB0_90;
	bra.uni 	BB0_89;

BB0_89:
	add.s32 	%r236, %r220, 4096;
	ld.shared.f32 	%f153, [%r236];
	shr.u32 	%r227, %r155, 4;
	add.s32 	%r228, %r227, %r156;
	shl.b32 	%r229, %r228, 7;
	add.s32 	%r230, %r229, %r27;
	cvta.to.global.u64 	%rd26, %rd5;
	mul.wide.s32 	%rd27, %r230, 4;
	add.s64 	%rd28, %rd26, %rd27;
	atom.global.add.f32 	%f154, [%rd28], %f153;

BB0_90:
	bar.sync 	0;
	bra.uni 	BB0_91;

BB0_11:
	mov.f32 	%f166, %f165;

BB0_13:
	add.s32 	%r93, %r6, %r239;
	setp.gt.s32	%p12, %r93, 254;
	@%p12 bra 	BB0_14;

	shl.b32 	%r94, %r239, 12;
	add.s32 	%r95, %r7, %r94;
	add.s32 	%r96, %r95, %r8;
	add.s32 	%r97, %r96, %r9;
	add.s32 	%r98, %r97, %r5;
	mul.wide.s32 	%rd11, %r98, 4;
	add.s64 	%rd12, %rd2, %rd11;
	ld.global.nc.f32 	%f81, [%rd12];
	sub.f32 	%f82, %f81, %f166;
	add.f32 	%f159, %f165, %f82;
	sub.f32 	%f83, %f159, %f165;
	sub.f32 	%f166, %f83, %f82;
	bra.uni 	BB0_16;

BB0_14:
	mov.f32 	%f159, %f165;

BB0_16:
	add.s32 	%r239, %r239, 1;

BB0_17:
	add.s32 	%r99, %r6, %r239;
	setp.gt.s32	%p13, %r99, 254;
	@%p13 bra 	BB0_18;

	shl.b32 	%r100, %r239, 12;
	add.s32 	%r101, %r7, %r100;
	add.s32 	%r102, %r101, %r8;
	add.s32 	%r103, %r102, %r9;
	add.s32 	%r104, %r103, %r5;
	mul.wide.s32 	%rd13, %r104, 4;
	add.s64 	%rd14, %rd2, %rd13;
	ld.global.nc.f32 	%f84, [%rd14];
	sub.f32 	%f85, %f84, %f166;
	add.f32 	%f165, %f159, %f85;
	sub.f32 	%f86, %f165, %f159;
	sub.f32 	%f166, %f86, %f85;
	bra.uni 	BB0_20;

BB0_18:
	mov.f32 	%f165, %f159;

BB0_20:
	add.s32 	%r239, %r239, 1;

BB0_21:
	setp.lt.u32	%p14, %r10, 4;
	@%p14 bra 	BB0_35;

BB0_22:
	add.s32 	%r105, %r6, %r239;
	shl.b32 	%r106, %r239, 12;
	add.s32 	%r107, %r7, %r106;
	add.s32 	%r108, %r107, %r8;
	add.s32 	%r109, %r108, %r9;
	add.s32 	%r110, %r109, %r5;
	mul.wide.s32 	%rd15, %r110, 4;
	add.s64 	%rd3, %rd2, %rd15;
	setp.gt.s32	%p15, %r105, 254;
	@%p15 bra 	BB0_23;

	ld.global.nc.f32 	%f87, [%rd3];
	sub.f32 	%f88, %f87, %f166;
	add.f32 	%f168, %f165, %f88;
	sub.f32 	%f89, %f168, %f165;
	sub.f32 	%f166, %f89, %f88;
	bra.uni 	BB0_25;

BB0_23:
	mov.f32 	%f168, %f165;

BB0_25:
	add.s32 	%r111, %r239, %r6;
	add.s32 	%r112, %r111, 1;
	setp.gt.s32	%p16, %r112, 254;
	@%p16 bra 	BB0_26;

	ld.global.nc.f32 	%f90, [%rd3+16384];
	sub.f32 	%f91, %f90, %f166;
	add.f32 	%f170, %f168, %f91;
	sub.f32 	%f92, %f170, %f168;
	sub.f32 	%f166, %f92, %f91;
	bra.uni 	BB0_28;

BB0_26:
	mov.f32 	%f170, %f168;

BB0_28:
	add.s32 	%r114, %r111, 2;
	setp.gt.s32	%p17, %r114, 254;
	@%p17 bra 	BB0_29;

	ld.global.nc.f32 	%f93, [%rd3+32768];
	sub.f32 	%f94, %f93, %f166;
	add.f32 	%f172, %f170, %f94;
	sub.f32 	%f95, %f172, %f170;
	sub.f32 	%f166, %f95, %f94;
	bra.uni 	BB0_31;

BB0_29:
	mov.f32 	%f172, %f170;

BB0_31:
	add.s32 	%r17, %r239, 3;
	add.s32 	%r115, %r6, %r17;
	setp.gt.s32	%p18, %r115, 254;
	@%p18 bra 	BB0_32;

	ld.global.nc.f32 	%f96, [%rd3+49152];
	sub.f32 	%f97, %f96, %f166;
	add.f32 	%f165, %f172, %f97;
	sub.f32 	%f98, %f165, %f172;
	sub.f32 	%f166, %f98, %f97;
	bra.uni 	BB0_34;

BB0_32:
	mov.f32 	%f165, %f172;

BB0_34:
	add.s32 	%r239, %r239, 4;
	setp.lt.s32	%p19, %r17, %r4;
	@%p19 bra 	BB0_22;

BB0_35:
	mov.u32 	%r120, %tid.y;
	mov.u32 	%r121, %ntid.x;
	mad.lo.s32 	%r20, %r120, %r121, %r2;
	and.b32  	%r21, %r20, 127;
	shr.u32 	%r22, %r20, 7;
	shl.b32 	%r122, %r22, 7;
	add.s32 	%r123, %r122, %r21;
	shl.b32 	%r124, %r123, 2;
	mov.u32 	%r125, _ZZ74Fused_ReduceSum_split_ReduceSum_split_parallel_8071768743925627564_kernel0E19total_shared_memory;
	add.s32 	%r23, %r125, %r124;
	st.shared.f32 	[%r23], %f165;
	bar.sync 	0;
	setp.gt.u32	%p20, %r20, 511;
	@%p20 bra 	BB0_37;

	ld.shared.f32 	%f99, [%r23];
	ld.shared.f32 	%f100, [%r23+2048];
	add.f32 	%f101, %f99, %f100;
	st.shared.f32 	[%r23], %f101;

BB0_37:
	bar.sync 	0;
	setp.gt.u32	%p21, %r20, 255;
	@%p21 bra 	BB0_39;

	ld.shared.f32 	%f102, [%r23];
	ld.shared.f32 	%f103, [%r23+1024];
	add.f32 	%f104, %f102, %f103;
	st.shared.f32 	[%r23], %f104;

BB0_39:
	bar.sync 	0;
	setp.ne.s32	%p22, %r22, 0;
	@%p22 bra 	BB0_41;

	ld.shared.f32 	%f105, [%r23];
	ld.shared.f32 	%f106, [%r23+512];
	add.f32 	%f107, %f105, %f106;
	st.shared.f32 	[%r23], %f107;

BB0_41:
	shl.b32 	%r126, %r5, 2;
	add.s32 	%r128, %r125, %r126;
	setp.eq.s32	%p1, %r22, 0;
	bar.sync 	0;
	@!%p1 bra 	BB0_43;
	bra.uni 	BB0_42;

BB0_42:
	add.s32 	%r231, %r128, 4096;
	ld.shared.f32 	%f108, [%r231];
	shl.b32 	%r129, %r21, 2;
	add.s32 	%r131, %r125, %r129;
	ld.shared.f32 	%f109, [%r131];
	add.f32 	%f110, %f108, %f109;
	add.s32 	%r232, %r128, 4096;
	st.shared.f32 	[%r232], %f110;

BB0_43:
	setp.lt.u32	%p2, %r47, 255;
	bar.sync 	0;
	@!%p2 bra 	BB0_45;
	bra.uni 	BB0_44;

BB0_44:
	add.s32 	%r233, %r128, 4096;
	ld.shared.f32 	%f111, [%r233];
	shr.s32 	%r135, %r57, 6;
	add.s32 	%r136, %r135, %r58;
	mul.lo.s32 	%r137, %r136, 648;
	sub.s32 	%r138, %r1, %r137;
	mul.hi.s32 	%r139, %r138, 424194301;
	shr.u32 	%r140, %r139, 31;
	shr.u32 	%r141, %r139, 4;
	add.s32 	%r142, %r141, %r140;
	shl.b32 	%r143, %r142, 7;
	add.s32 	%r144, %r143, %r5;
	cvta.to.global.u64 	%rd16, %rd6;
	mul.wide.s32 	%rd17, %r144, 4;
	add.s64 	%rd18, %rd16, %rd17;
	atom.global.add.f32 	%f112, [%rd18], %f111;

BB0_45:
	bar.sync 	0;

BB0_91:
	ret;
}




// ===== COMPILED SASS (sm_100) =====

	.target	sm_100

	.elftype	@"ET_EXEC"


//--------------------- .note.nv.tkinfo           --------------------------
	.section	.note.nv.tkinfo,"",@"SHT_NOTE"
	.sectionflags	@"SHF_NOTE_NV_TKINFO"
	.tkinfo
        /*0018*/ 	.word	0x00000002
        /*0030*/ 	.string	""
        /*0030*/ 	.string	"ptxas"
        /*0030*/ 	.string	"Cuda compilation tools, release 13.0, V13.0.88"
        /*0030*/ 	.string	"Build cuda_13.0.r13.0/compiler.36424714_0"
        /*0030*/ 	.string	"-arch sm_100 "



//--------------------- .note.nv.cuinfo           --------------------------
	.section	.note.nv.cuinfo,"",@"SHT_NOTE"
	.sectionflags	@"SHF_NOTE_NV_CUINFO"
        /*0018*/ 	.short	0x0002
        /*001a*/ 	.short	0x0050
        /*001c*/ 	.short	0x0082
	.zero		2


//--------------------- .nv.info                  --------------------------
	.section	.nv.info,"",@"SHT_CUDA_INFO"
	.align	4


	//----- nvinfo : EIATTR_REGCOUNT
	.align		4
        /*0000*/ 	.byte	0x04, 0x2f
        /*0002*/ 	.short	(.L_1 - .L_0)
	.align		4
.L_0:
        /*0004*/ 	.word	index@(Fused_ReduceSum_split_ReduceSum_split_parallel_8071768743925627564_kernel0)
        /*0008*/ 	.word	0x0000001e


	//----- nvinfo : EIATTR_FRAME_SIZE
	.align		4
.L_1:
        /*000c*/ 	.byte	0x04, 0x11
        /*000e*/ 	.short	(.L_3 - .L_2)
	.align		4
.L_2:
        /*0010*/ 	.word	index@(Fused_ReduceSum_split_ReduceSum_split_parallel_8071768743925627564_kernel0)
        /*0014*/ 	.word	0x00000000


	//----- nvinfo : EIATTR_MIN_STACK_SIZE
	.align		4
.L_3:
        /*0018*/ 	.byte	0x04, 0x12
        /*001a*/ 	.short	(.L_5 - .L_4)
	.align		4
.L_4:
        /*001c*/ 	.word	index@(Fused_ReduceSum_split_ReduceSum_split_parallel_8071768743925627564_kernel0)
        /*0020*/ 	.word	0x00000000
.L_5:


//--------------------- .nv.compat                --------------------------
	.section	.nv.compat,"",@"SHT_CUDA_COMPAT_INFO"
	.align	4
        /*0000*/ 	.byte	0x02, 0x09, 0x00, 0x00, 0x02, 0x02, 0x01, 0x00, 0x02, 0x05, 0x05, 0x00, 0x03, 0x07, 0x01, 0x01
        /*0010*/ 	.byte	0x02, 0x03, 0x00, 0x00, 0x02, 0x06, 0x01, 0x00, 0x04, 0x0b, 0x08, 0x00, 0x09, 0x00, 0x00, 0x00
        /*0020*/ 	.byte	0x00, 0x00, 0x00, 0x00


//--------------------- .nv.info.Fused_ReduceSum_split_ReduceSum_split_parallel_8071768743925627564_kernel0 --------------------------
	.section	.nv.info.Fused_ReduceSum_split_ReduceSum_split_parallel_8071768743925627564_kernel0,"",@"SHT_CUDA_INFO"
	.sectionflags	@""
	.align	4


	//----- nvinfo : EIATTR_CUDA_API_VERSION
	.align		4
        /*0000*/ 	.byte	0x04, 0x37
        /*0002*/ 	.short	(.L_7 - .L_6)
.L_6:
        /*0004*/ 	.word	0x00000082


	//----- nvinfo : EIATTR_KPARAM_INFO
	.align		4
.L_7:
        /*0008*/ 	.byte	0x04, 0x17
        /*000a*/ 	.short	(.L_9 - .L_8)
.L_8:
        /*000c*/ 	.word	0x00000000
        /*0010*/ 	.short	0x0005
        /*0012*/ 	.short	0x0028
        /*0014*/ 	.byte	0x00, 0xf0, 0x21, 0x00


	//----- nvinfo : EIATTR_KPARAM_INFO
	.align		4
.L_9:
        /*0018*/ 	.byte	0x04, 0x17
        /*001a*/ 	.short	(.L_11 - .L_10)
.L_10:
        /*001c*/ 	.word	0x00000000
        /*0020*/ 	.short	0x0004
        /*0022*/ 	.short	0x0020
        /*0024*/ 	.byte	0x00, 0xf0, 0x21, 0x00


	//----- nvinfo : EIATTR_KPARAM_INFO
	.align		4
.L_11:
        /*0028*/ 	.byte	0x04, 0x17
        /*002a*/ 	.short	(.L_13 - .L_12)
.L_12:
        /*002c*/ 	.word	0x00000000
        /*0030*/ 	.short	0x0003
        /*0032*/ 	.short	0x0018
        /*0034*/ 	.byte	0x00, 0xf0, 0x21, 0x00


	//----- nvinfo : EIATTR_KPARAM_INFO
	.align		4
.L_13:
        /*0038*/ 	.byte	0x04, 0x17
        /*003a*/ 	.short	(.L_15 - .L_14)
.L_14:
        /*003c*/ 	.word	0x00000000
        /*0040*/ 	.short	0x0002
        /*0042*/ 	.short	0x0010
        /*0044*/ 	.byte	0x00, 0xf0, 0x21, 0x00


	//----- nvinfo : EIATTR_KPARAM_INFO
	.align		4
.L_15:
        /*0048*/ 	.byte	0x04, 0x17
        /*004a*/ 	.short	(.L_17 - .L_16)
.L_16:
        /*004c*/ 	.word	0x00000000
        /*0050*/ 	.short	0x0001
        /*0052*/ 	.short	0x0008
        /*0054*/ 	.byte	0x00, 0xf0, 0x21, 0x00


	//----- nvinfo : EIATTR_KPARAM_INFO
	.align		4
.L_17:
        /*0058*/ 	.byte	0x04, 0x17
        /*005a*/ 	.short	(.L_19 - .L_18)
.L_18:
        /*005c*/ 	.word	0x00000000
        /*0060*/ 	.short	0x0000
        /*0062*/ 	.short	0x0000
        /*0064*/ 	.byte	0x00, 0xf0, 0x21, 0x00


	//----- nvinfo : EIATTR_SPARSE_MMA_MASK
	.align		4
.L_19:
        /*0068*/ 	.byte	0x03, 0x50
        /*006a*/ 	.short	0x0000


	//----- nvinfo : EIATTR_MAXREG_COUNT
	.align		4
        /*006c*/ 	.byte	0x03, 0x1b
        /*006e*/ 	.short	0x00ff


	//----- nvinfo : EIATTR_NUM_BARRIERS
	.align		4
        /*0070*/ 	.byte	0x02, 0x4c
        /*0072*/ 	.byte	0x01
	.zero		1


	//----- nvinfo : EIATTR_MERCURY_ISA_VERSION
	.align		4
        /*0074*/ 	.byte	0x03, 0x5f
        /*0076*/ 	.short	0x0101


	//----- nvinfo : EIATTR_VRC_CTA_INIT_COUNT
	.align		4
        /*0078*/ 	.byte	0x02, 0x4a
	.zero		1
	.zero		1


	//----- nvinfo : EIATTR_EXIT_INSTR_OFFSETS
	.align		4
        /*007c*/ 	.byte	0x04, 0x1c
        /*007e*/ 	.short	(.L_21 - .L_20)


	//   ....[0]....
.L_20:
        /*0080*/ 	.word	0x00000d10


	//   ....[1]....
        /*0084*/ 	.word	0x00001930


	//----- nvinfo : EIATTR_CRS_STACK_SIZE
	.align		4
.L_21:
        /*0088*/ 	.byte	0x04, 0x1e
        /*008a*/ 	.short	(.L_23 - .L_22)
.L_22:
        /*008c*/ 	.word	0x00000000


	//----- nvinfo : EIATTR_CBANK_PARAM_SIZE
	.align		4
.L_23:
        /*0090*/ 	.byte	0x03, 0x19
        /*0092*/ 	.short	0x0030


	//----- nvinfo : EIATTR_PARAM_CBANK
	.align		4
        /*0094*/ 	.byte	0x04, 0x0a
        /*0096*/ 	.short	(.L_25 - .L_24)
	.align		4
.L_24:
        /*0098*/ 	.word	index@(.nv.constant0.Fused_ReduceSum_split_ReduceSum_split_parallel_8071768743925627564_kernel0)
        /*009c*/ 	.short	0x0380
        /*009e*/ 	.short	0x0030


	//----- nvinfo : EIATTR_SW_WAR
	.align		4
.L_25:
        /*00a0*/ 	.byte	0x04, 0x36
        /*00a2*/ 	.short	(.L_27 - .L_26)
.L_26:
        /*00a4*/ 	.word	0x00000008
.L_27:


//--------------------- .nv.callgraph             --------------------------
	.section	.nv.callgraph,"",@"SHT_CUDA_CALLGRAPH"
	.align	4
	.sectionentsize	8
	.align		4
        /*0000*/ 	.word	0x00000000
	.align		4
        /*0004*/ 	.word	0xffffffff
	.align		4
        /*0008*/ 	.word	0x00000000
	.align		4
        /*000c*/ 	.word	0xfffffffe
	.align		4
        /*0010*/ 	.word	0x00000000
	.align		4
        /*0014*/ 	.word	0xfffffffd
	.align		4
        /*0018*/ 	.word	0x00000000
	.align		4
        /*001c*/ 	.word	0xfffffffc


//--------------------- .text.Fused_ReduceSum_split_ReduceSum_split_parallel_8071768743925627564_kernel0 --------------------------
	.section	.text.Fused_ReduceSum_split_ReduceSum_split_parallel_8071768743925627564_kernel0,"ax",@progbits
	.align	128
        .global         Fused_ReduceSum_split_ReduceSum_split_parallel_8071768743925627564_kernel0
        .type           Fused_ReduceSum_split_ReduceSum_split_parallel_8071768743925627564_kernel0,@function
        .size           Fused_ReduceSum_split_ReduceSum_split_parallel_8071768743925627564_kernel0,(.L_x_42 - Fused_ReduceSum_split_ReduceSum_split_parallel_8071768743925627564_kernel0)
        .other          Fused_ReduceSum_split_ReduceSum_split_parallel_8071768743925627564_kernel0,@"STO_CUDA_ENTRY STV_DEFAULT"
Fused_ReduceSum_split_ReduceSum_split_parallel_8071768743925627564_kernel0:
.text.Fused_ReduceSum_split_ReduceSum_split_parallel_8071768743925627564_kernel0:
[----:B------:R-:W-:Y:S01]  /*0000*/  LDC R1, c[0x0][0x37c] ;  /* 0x0000df00ff017b82 */ /* 0x000fe20000000800 */
[----:B------:R-:W0:Y:S01]  /*0010*/  S2R R6, SR_CTAID.X ;  /* 0x0000000000067919 */ /* 0x000e220000002500 */
[----:B------:R-:W1:Y:S01]  /*0020*/  LDCU.64 UR6, c[0x0][0x358] ;  /* 0x00006b00ff0677ac */ /* 0x000e620008000a00 */
[----:B------:R-:W2:Y:S01]  /*0030*/  S2R R0, SR_TID.X ;  /* 0x0000000000007919 */ /* 0x000ea20000002100 */
[----:B0-----:R-:W-:-:S13]  /*0040*/  ISETP.GE.AND P0, PT, R6, 0x288, PT ;  /* 0x000002880600780c */ /* 0x001fda0003f06270 */
[----:B-12---:R-:W-:Y:S05]  /*0050*/  @!P0 BRA `(.L_x_0) ;  /* 0x0000000c00308947 */ /* 0x006fea0003800000 */
[----:B------:R-:W-:Y:S01]  /*0060*/  IADD3 R19, PT, PT, R0, 0x7f, RZ ;  /* 0x0000007f00137810 */ /* 0x000fe20007ffe0ff */
[----:B------:R-:W-:Y:S01]  /*0070*/  IMAD.HI R7, R6, 0x1948b0fd, RZ ;  /* 0x1948b0fd06077827 */ /* 0x000fe200078e02ff */
[----:B------:R-:W-:Y:S02]  /*0080*/  BSSY.RECONVERGENT B0, `(.L_x_1) ;  /* 0x0000010000007945 */ /* 0x000fe40003800200 */
[----:B------:R-:W-:Y:S01]  /*0090*/  ISETP.GT.U32.AND P0, PT, R19, 0xfe, PT ;  /* 0x000000fe1300780c */ /* 0x000fe20003f04070 */
[----:B------:R-:W-:Y:S01]  /*00a0*/  IMAD.MOV.U32 R9, RZ, RZ, -0x20 ;  /* 0xffffffe0ff097424 */ /* 0x000fe200078e00ff */
[----:B------:R-:W-:-:S04]  /*00b0*/  SHF.R.U32.HI R8, RZ, 0x1f, R7 ;  /* 0x0000001fff087819 */ /* 0x000fc80000011607 */
[----:B------:R-:W-:-:S05]  /*00c0*/  LEA.HI.SX32 R3, R7, R8, 0x1c ;  /* 0x0000000807037211 */ /* 0x000fca00078fe2ff */
[----:B------:R-:W-:Y:S02]  /*00d0*/  IMAD R14, R3, -0xa2, R6 ;  /* 0xffffff5e030e7824 */ /* 0x000fe400078e0206 */
[----:B------:R-:W-:Y:S05]  /*00e0*/  @P0 BRA `(.L_x_2) ;  /* 0x0000000000240947 */ /* 0x000fea0003800000 */
[----:B------:R-:W0:Y:S01]  /*00f0*/  S2UR UR5, SR_CgaCtaId ;  /* 0x00000000000579c3 */ /* 0x000e220000008800 */
[----:B------:R-:W-:Y:S01]  /*0100*/  SHF.R.S32.HI R3, RZ, 0x1f, R0 ;  /* 0x0000001fff037819 */ /* 0x000fe20000011400 */
[----:B------:R-:W-:-:S03]  /*0110*/  UMOV UR4, 0x400 ;  /* 0x0000040000047882 */ /* 0x000fc60000000000 */
[----:B------:R-:W-:-:S04]  /*0120*/  LEA.HI R3, R3, R0, RZ, 0x7 ;  /* 0x0000000003037211 */ /* 0x000fc800078f38ff */
[----:B------:R-:W-:-:S04]  /*0130*/  LOP3.LUT R3, R3, 0x3fffff80, RZ, 0xc0, !PT ;  /* 0x3fffff8003037812 */ /* 0x000fc800078ec0ff */
[----:B------:R-:W-:Y:S01]  /*0140*/  IADD3 R3, PT, PT, -R3, R0, RZ ;  /* 0x0000000003037210 */ /* 0x000fe20007ffe1ff */
[----:B0-----:R-:W-:-:S06]  /*0150*/  ULEA UR4, UR5, UR4, 0x18 ;  /* 0x0000000405047291 */ /* 0x001fcc000f8ec0ff */
[----:B------:R-:W-:-:S05]  /*0160*/  LEA R3, R3, UR4, 0x2 ;  /* 0x0000000403037c11 */ /* 0x000fca000f8e10ff */
[----:B------:R0:W-:Y:S02]  /*0170*/  STS [R3+0x1000], RZ ;  /* 0x001000ff03007388 */ /* 0x0001e40000000800 */
.L_x_2:
[----:B------:R-:W-:Y:S05]  /*0180*/  BSYNC.RECONVERGENT B0 ;  /* 0x0000000000007941 */ /* 0x000fea0003800200 */
.L_x_1:
[----:B------:R-:W-:Y:S01]  /*0190*/  IMAD R9, R14, R9, 0x143b ;  /* 0x0000143b0e097424 */ /* 0x000fe200078e0209 */
[----:B0-----:R-:W-:Y:S01]  /*01a0*/  SHF.R.S32.HI R3, RZ, 0x1f, R0 ;  /* 0x0000001fff037819 */ /* 0x001fe20000011400 */
[----:B------:R-:W-:Y:S01]  /*01b0*/  BAR.SYNC.DEFER_BLOCKING 0x0 ;  /* 0x0000000000007b1d */ /* 0x000fe20000010000 */
[----:B------:R-:W-:Y:S02]  /*01c0*/  IMAD.MOV.U32 R17, RZ, RZ, RZ ;  /* 0x000000ffff117224 */ /* 0x000fe400078e00ff */
[----:B------:R-:W-:Y:S02]  /*01d0*/  VIMNMX R9, PT, PT, R9, 0x1f, PT ;  /* 0x0000001f09097848 */ /* 0x000fe40003fe0100 */
[----:B------:R-:W-:Y:S02]  /*01e0*/  LEA.HI R11, R3, R0, RZ, 0x7 ;  /* 0x00000000030b7211 */ /* 0x000fe400078f38ff */
[----:B------:R-:W-:Y:S02]  /*01f0*/  ISETP.GE.AND P0, PT, R9, RZ, PT ;  /* 0x000000ff0900720c */ /* 0x000fe40003f06270 */
[----:B------:R-:W-:-:S04]  /*0200*/  LOP3.LUT R3, R11, 0xffffff80, RZ, 0xc0, !PT ;  /* 0xffffff800b037812 */ /* 0x000fc800078ec0ff */
[----:B------:R-:W-:-:S07]  /*0210*/  IADD3 R10, PT, PT, -R3, R0, RZ ;  /* 0x00000000030a7210 */ /* 0x000fce0007ffe1ff */
[----:B------:R-:W-:Y:S05]  /*0220*/  @!P0 BRA `(.L_x_3) ;  /* 0x0000000400e48947 */ /* 0x000fea0003800000 */
[----:B------:R-:W-:Y:S01]  /*0230*/  VIADD R4, R9, 0x1 ;  /* 0x0000000109047836 */ /* 0x000fe20000000000 */
[----:B------:R-:W-:Y:S01]  /*0240*/  LEA.HI.SX32 R3, R7, R8, 0x1a ;  /* 0x0000000807037211 */ /* 0x000fe200078fd2ff */
[----:B------:R-:W-:Y:S01]  /*0250*/  HFMA2 R17, -RZ, RZ, 0, 0 ;  /* 0x00000000ff117431 */ /* 0x000fe200000001ff */
[----:B------:R-:W-:Y:S01]  /*0260*/  SHF.R.S32.HI R11, RZ, 0x7, R11 ;  /* 0x00000007ff0b7819 */ /* 0x000fe2000001140b */
[----:B------:R-:W-:Y:S01]  /*0270*/  IMAD R14, R14, 0x1fe00, RZ ;  /* 0x0001fe000e0e7824 */ /* 0x000fe200078e02ff */
[----:B------:R-:W-:Y:S01]  /*0280*/  LOP3.LUT P0, R2, R4, 0x3, RZ, 0xc0, !PT ;  /* 0x0000000304027812 */ /* 0x000fe2000780c0ff */
[----:B------:R-:W-:Y:S01]  /*0290*/  IMAD R3, R3, -0x288, R6 ;  /* 0xfffffd7803037824 */ /* 0x000fe200078e0206 */
[----:B------:R-:W-:Y:S01]  /*02a0*/  SHF.L.U32 R13, R11, 0x5, RZ ;  /* 0x000000050b0d7819 */ /* 0x000fe200000006ff */
[----:B------:R-:W-:Y:S02]  /*02b0*/  IMAD.MOV.U32 R15, RZ, RZ, RZ ;  /* 0x000000ffff0f7224 */ /* 0x000fe400078e00ff */
[----:B------:R-:W-:-:S05]  /*02c0*/  IMAD.HI R3, R3, 0x1948b0fd, RZ ;  /* 0x1948b0fd03037827 */ /* 0x000fca00078e02ff */
[----:B------:R-:W-:-:S04]  /*02d0*/  SHF.R.U32.HI R12, RZ, 0x1f, R3 ;  /* 0x0000001fff0c7819 */ /* 0x000fc80000011603 */
[----:B------:R-:W-:Y:S01]  /*02e0*/  LEA.HI R12, R3, R12, RZ, 0x1c ;  /* 0x0000000c030c7211 */ /* 0x000fe200078fe0ff */
[----:B------:R-:W-:Y:S06]  /*02f0*/  @!P0 BRA `(.L_x_4) ;  /* 0x0000000000fc8947 */ /* 0x000fec0003800000 */
[----:B------:R-:W-:-:S13]  /*0300*/  ISETP.NE.AND P0, PT, R2, 0x1, PT ;  /* 0x000000010200780c */ /* 0x000fda0003f05270 */
[----:B------:R-:W-:Y:S05]  /*0310*/  @!P0 BRA `(.L_x_5) ;  /* 0x00000000009c8947 */ /* 0x000fea0003800000 */
[----:B------:R-:W-:Y:S01]  /*0320*/  ISETP.NE.AND P0, PT, R2, 0x2, PT ;  /* 0x000000020200780c */ /* 0x000fe20003f05270 */
[----:B------:R-:W-:-:S12]  /*0330*/  BSSY.RECONVERGENT B0, `(.L_x_6) ;  /* 0x0000011000007945 */ /* 0x000fd80003800200 */
[----:B------:R-:W-:Y:S05]  /*0340*/  @!P0 BRA `(.L_x_7) ;  /* 0x0000000000388947 */ /* 0x000fea0003800000 */
[----:B------:R-:W-:Y:S01]  /*0350*/  ISETP.GT.AND P0, PT, R13, 0xfe, PT ;  /* 0x000000fe0d00780c */ /* 0x000fe20003f04270 */
[----:B------:R-:W-:-:S12]  /*0360*/  IMAD.MOV.U32 R15, RZ, RZ, 0x1 ;  /* 0x00000001ff0f7424 */ /* 0x000fd800078e00ff */
[----:B------:R-:W-:Y:S05]  /*0370*/  @P0 BRA `(.L_x_8) ;  /* 0x0000000000240947 */ /* 0x000fea0003800000 */
[----:B------:R-:W0:Y:S01]  /*0380*/  LDC.64 R2, c[0x0][0x390] ;  /* 0x0000e400ff027b82 */ /* 0x000e220000000a00 */
[----:B------:R-:W-:-:S05]  /*0390*/  LEA R5, R11, R14, 0x9 ;  /* 0x0000000e0b057211 */ /* 0x000fca00078e48ff */
[----:B------:R-:W-:-:S05]  /*03a0*/  IMAD R5, R12, 0x80, R5 ;  /* 0x000000800c057824 */ /* 0x000fca00078e0205 */
[----:B------:R-:W-:-:S05]  /*03b0*/  IADD3 R5, PT, PT, R10, R5, RZ ;  /* 0x000000050a057210 */ /* 0x000fca0007ffe0ff */
[----:B0-----:R-:W-:-:S06]  /*03c0*/  IMAD.WIDE R2, R5, 0x4, R2 ;  /* 0x0000000405027825 */ /* 0x001fcc00078e0202 */
[----:B------:R-:W2:Y:S02]  /*03d0*/  LDG.E.CONSTANT R2, desc[UR6][R2.64] ;  /* 0x0000000602027981 */ /* 0x000ea4000c1e9900 */
[----:B--2---:R-:W-:-:S04]  /*03e0*/  FADD R17, RZ, R2 ;  /* 0x00000002ff117221 */ /* 0x004fc80000000000 */
[----:B------:R-:W-:Y:S01]  /*03f0*/  FADD R16, -R2, R17 ;  /* 0x0000001102107221 */ /* 0x000fe20000000100 */
[----:B------:R-:W-:Y:S06]  /*0400*/  BRA `(.L_x_9) ;  /* 0x00000000000c7947 */ /* 0x000fec0003800000 */
.L_x_8:
[----:B------:R-:W-:Y:S01]  /*0410*/  IMAD.MOV.U32 R16, RZ, RZ, RZ ;  /* 0x000000ffff107224 */ /* 0x000fe200078e00ff */
[----:B------:R-:W-:Y:S06]  /*0420*/  BRA `(.L_x_9) ;  /* 0x0000000000047947 */ /* 0x000fec0003800000 */
.L_x_7:
[----:B------:R-:W-:-:S07]  /*0430*/  MOV R16, RZ ;  /* 0x000000ff00107202 */ /* 0x000fce0000000f00 */
.L_x_9:
[----:B------:R-:W-:Y:S05]  /*0440*/  BSYNC.RECONVERGENT B0 ;  /* 0x0000000000007941 */ /* 0x000fea0003800200 */
.L_x_6:
[----:B------:R-:W-:Y:S01]  /*0450*/  IMAD.IADD R2, R13, 0x1, R15 ;  /* 0x000000010d027824 */ /* 0x000fe200078e020f */
[----:B------:R-:W-:Y:S04]  /*0460*/  BSSY.RECONVERGENT B0, `(.L_x_10) ;  /* 0x0000010000007945 */ /* 0x000fe80003800200 */
[----:B------:R-:W-:-:S13]  /*0470*/  ISETP.GT.AND P0, PT, R2, 0xfe, PT ;  /* 0x000000fe0200780c */ /* 0x000fda0003f04270 */
[----:B------:R-:W-:Y:S05]  /*0480*/  @P0 BRA `(.L_x_11) ;  /* 0x0000000000300947 */ /* 0x000fea0003800000 */
[----:B------:R-:W0:Y:S01]  /*0490*/  LDC.64 R2, c[0x0][0x390] ;  /* 0x0000e400ff027b82 */ /* 0x000e220000000a00 */
[----:B------:R-:W-:-:S05]  /*04a0*/  LEA R18, R15, R14, 0xc ;  /* 0x0000000e0f127211 */ /* 0x000fca00078e60ff */
[----:B------:R-:W-:-:S05]  /*04b0*/  IMAD R5, R11, 0x200, R18 ;  /* 0x000002000b057824 */ /* 0x000fca00078e0212 */
[----:B------:R-:W-:-:S05]  /*04c0*/  LEA R5, R12, R5, 0x7 ;  /* 0x000000050c057211 */ /* 0x000fca00078e38ff */
[----:B------:R-:W-:-:S04]  /*04d0*/  IMAD.IADD R5, R10, 0x1, R5 ;  /* 0x000000010a057824 */ /* 0x000fc800078e0205 */
[----:B0-----:R-:W-:-:S06]  /*04e0*/  IMAD.WIDE R2, R5, 0x4, R2 ;  /* 0x0000000405027825 */ /* 0x001fcc00078e0202 */
[----:B------:R-:W2:Y:S02]  /*04f0*/  LDG.E.CONSTANT R3, desc[UR6][R2.64] ;  /* 0x0000000602037981 */ /* 0x000ea4000c1e9900 */
[----:B--2---:R-:W-:-:S04]  /*0500*/  FADD R16, -R16, R3 ;  /* 0x0000000310107221 */ /* 0x004fc80000000100 */
[----:B------:R-:W-:-:S04]  /*0510*/  FADD R18, R16, R17 ;  /* 0x0000001110127221 */ /* 0x000fc80000000000 */
[----:B------:R-:W-:-:S04]  /*0520*/  FADD R5, R18, -R17 ;  /* 0x8000001112057221 */ /* 0x000fc80000000000 */
[----:B------:R-:W-:Y:S01]  /*0530*/  FADD R16, -R16, R5 ;  /* 0x0000000510107221 */ /* 0x000fe20000000100 */
[----:B------:R-:W-:Y:S06]  /*0540*/  BRA `(.L_x_12) ;  /* 0x0000000000047947 */ /* 0x000fec0003800000 */
.L_x_11:
[----:B------:R-:W-:-:S07]  /*0550*/  MOV R18, R17 ;  /* 0x0000001100127202 */ /* 0x000fce0000000f00 */
.L_x_12:
[----:B------:R-:W-:Y:S05]  /*0560*/  BSYNC.RECONVERGENT B0 ;  /* 0x0000000000007941 */ /* 0x000fea0003800200 */
.L_x_10:
[----:B------:R-:W-:Y:S01]  /*0570*/  VIADD R15, R15, 0x1 ;  /* 0x000000010f0f7836 */ /* 0x000fe20000000000 */
[----:B------:R-:W-:Y:S06]  /*0580*/  BRA `(.L_x_13) ;  /* 0x0000000000087947 */ /* 0x000fec0003800000 */
.L_x_5:
[----:B------:R-:W-:Y:S02]  /*0590*/  HFMA2 R18, -RZ, RZ, 0, 0 ;  /* 0x00000000ff127431 */ /* 0x000fe400000001ff */
[----:B------:R-:W-:-:S07]  /*05a0*/  IMAD.MOV.U32 R16, RZ, RZ, RZ ;  /* 0x000000ffff107224 */ /* 0x000fce00078e00ff */
.L_x_13:
[----:B------:R-:W-:Y:S01]  /*05b0*/  IADD3 R2, PT, PT, R13, R15, RZ ;  /* 0x0000000f0d027210 */ /* 0x000fe20007ffe0ff */
[----:B------:R-:W-:Y:S03]  /*05c0*/  BSSY.RECONVERGENT B0, `(.L_x_14) ;  /* 0x0000010000007945 */ /* 0x000fe60003800200 */
[----:B------:R-:W-:-:S13]  /*05d0*/  ISETP.GT.AND P0, PT, R2, 0xfe, PT ;  /* 0x000000fe0200780c */ /* 0x000fda0003f04270 */
[----:B------:R-:W-:Y:S05]  /*05e0*/  @P0 BRA `(.L_x_15) ;  /* 0x0000000000300947 */ /* 0x000fea0003800000 */
[----:B------:R-:W0:Y:S01]  /*05f0*/  LDC.64 R2, c[0x0][0x390] ;  /* 0x0000e400ff027b82 */ /* 0x000e220000000a00 */
[----:B------:R-:W-:-:S05]  /*0600*/  IMAD R20, R15, 0x1000, R14 ;  /* 0x000010000f147824 */ /* 0x000fca00078e020e */
[----:B------:R-:W-:-:S05]  /*0610*/  LEA R5, R11, R20, 0x9 ;  /* 0x000000140b057211 */ /* 0x000fca00078e48ff */
[----:B------:R-:W-:-:S05]  /*0620*/  IMAD R5, R12, 0x80, R5 ;  /* 0x000000800c057824 */ /* 0x000fca00078e0205 */
[----:B------:R-:W-:-:S05]  /*0630*/  IADD3 R5, PT, PT, R10, R5, RZ ;  /* 0x000000050a057210 */ /* 0x000fca0007ffe0ff */
[----:B0-----:R-:W-:-:S06]  /*0640*/  IMAD.WIDE R2, R5, 0x4, R2 ;  /* 0x0000000405027825 */ /* 0x001fcc00078e0202 */
[----:B------:R-:W2:Y:S02]  /*0650*/  LDG.E.CONSTANT R3, desc[UR6][R2.64] ;  /* 0x0000000602037981 */ /* 0x000ea4000c1e9900 */
[----:B--2---:R-:W-:-:S04]  /*0660*/  FADD R5, -R16, R3 ;  /* 0x0000000310057221 */ /* 0x004fc80000000100 */
[----:B------:R-:W-:-:S04]  /*0670*/  FADD R17, R5, R18 ;  /* 0x0000001205117221 */ /* 0x000fc80000000000 */
[----:B------:R-:W-:-:S04]  /*0680*/  FADD R16, R17, -R18 ;  /* 0x8000001211107221 */ /* 0x000fc80000000000 */
[----:B------:R-:W-:Y:S01]  /*0690*/  FADD R16, -R5, R16 ;  /* 0x0000001005107221 */ /* 0x000fe20000000100 */
[----:B------:R-:W-:Y:S06]  /*06a0*/  BRA `(.L_x_16) ;  /* 0x0000000000047947 */ /* 0x000fec0003800000 */
.L_x_15:
[----:B------:R-:W-:-:S07]  /*06b0*/  IMAD.MOV.U32 R17, RZ, RZ, R18 ;  /* 0x000000ffff117224 */ /* 0x000fce00078e0012 */
.L_x_16:
[----:B------:R-:W-:Y:S05]  /*06c0*/  BSYNC.RECONVERGENT B0 ;  /* 0x0000000000007941 */ /* 0x000fea0003800200 */
.L_x_14:
[----:B------:R-:W-:Y:S01]  /*06d0*/  IADD3 R15, PT, PT, R15, 0x1, RZ ;  /* 0x000000010f0f7810 */ /* 0x000fe20007ffe0ff */
[----:B------:R-:W-:Y:S06]  /*06e0*/  BRA `(.L_x_17) ;  /* 0x0000000000047947 */ /* 0x000fec0003800000 */
.L_x_4:
[----:B------:R-:W-:-:S07]  /*06f0*/  IMAD.MOV.U32 R16, RZ, RZ, RZ ;  /* 0x000000ffff107224 */ /* 0x000fce00078e00ff */
.L_x_17:
[----:B------:R-:W0:Y:S01]  /*0700*/  LDC.64 R2, c[0x0][0x390] ;  /* 0x0000e400ff027b82 */ /* 0x000e220000000a00 */
[----:B------:R-:W-:-:S13]  /*0710*/  ISETP.GE.U32.AND P0, PT, R4, 0x4, PT ;  /* 0x000000040400780c */ /* 0x000fda0003f06070 */
[----:B------:R-:W-:Y:S05]  /*0720*/  @!P0 BRA `(.L_x_3) ;  /* 0x0000000000a48947 */ /* 0x000fea0003800000 */
.L_x_18:
[----:B------:R-:W-:Y:S02]  /*0730*/  LEA R4, R15, R14, 0xc ;  /* 0x0000000e0f047211 */ /* 0x000fe400078e60ff */
[----:B------:R-:W-:-:S03]  /*0740*/  IADD3 R18, PT, PT, R13, R15, RZ ;  /* 0x0000000f0d127210 */ /* 0x000fc60007ffe0ff */
[----:B------:R-:W-:Y:S01]  /*0750*/  IMAD R5, R11, 0x200, R4 ;  /* 0x000002000b057824 */ /* 0x000fe200078e0204 */
[C---:B------:R-:W-:Y:S01]  /*0760*/  ISETP.GT.AND P1, PT, R18.reuse, 0xfe, PT ;  /* 0x000000fe1200780c */ /* 0x040fe20003f24270 */
[----:B------:R-:W-:Y:S02]  /*0770*/  VIADD R20, R18, 0x1 ;  /* 0x0000000112147836 */ /* 0x000fe40000000000 */
[----:B------:R-:W-:-:S05]  /*0780*/  IMAD R5, R12, 0x80, R5 ;  /* 0x000000800c057824 */ /* 0x000fca00078e0205 */
[----:B------:R-:W-:-:S05]  /*0790*/  IADD3 R5, PT, PT, R10, R5, RZ ;  /* 0x000000050a057210 */ /* 0x000fca0007ffe0ff */
[----:B0-----:R-:W-:Y:S01]  /*07a0*/  IMAD.WIDE R4, R5, 0x4, R2 ;  /* 0x0000000405047825 */ /* 0x001fe200078e0202 */
[----:B------:R-:W-:-:S04]  /*07b0*/  ISETP.GT.AND P2, PT, R20, 0xfe, PT ;  /* 0x000000fe1400780c */ /* 0x000fc80003f44270 */
[----:B------:R-:W2:Y:S01]  /*07c0*/  @!P1 LDG.E.CONSTANT R25, desc[UR6][R4.64] ;  /* 0x0000000604199981 */ /* 0x000ea2000c1e9900 */
[----:B------:R-:W-:-:S04]  /*07d0*/  IADD3 R18, PT, PT, R18, 0x2, RZ ;  /* 0x0000000212127810 */ /* 0x000fc80007ffe0ff */
[----:B------:R-:W-:-:S04]  /*07e0*/  ISETP.GT.AND P3, PT, R18, 0xfe, PT ;  /* 0x000000fe1200780c */ /* 0x000fc80003f64270 */
[----:B------:R-:W3:Y:S01]  /*07f0*/  @!P2 LDG.E.CONSTANT R27, desc[UR6][R4.64+0x4000] ;  /* 0x00400006041ba981 */ /* 0x000ee2000c1e9900 */
[----:B------:R-:W-:-:S05]  /*0800*/  VIADD R18, R15, 0x3 ;  /* 0x000000030f127836 */ /* 0x000fca0000000000 */
[----:B------:R-:W-:-:S03]  /*0810*/  IADD3 R20, PT, PT, R13, R18, RZ ;  /* 0x000000120d147210 */ /* 0x000fc60007ffe0ff */
[----:B------:R-:W4:Y:S01]  /*0820*/  @!P3 LDG.E.CONSTANT R23, desc[UR6][R4.64+0x8000] ;  /* 0x008000060417b981 */ /* 0x000f22000c1e9900 */
[----:B------:R-:W-:-:S13]  /*0830*/  ISETP.GT.AND P0, PT, R20, 0xfe, PT ;  /* 0x000000fe1400780c */ /* 0x000fda0003f04270 */
[----:B------:R4:W5:Y:S01]  /*0840*/  @!P0 LDG.E.CONSTANT R21, desc[UR6][R4.64+0xc000] ;  /* 0x00c0000604158981 */ /* 0x000962000c1e9900 */
[----:B------:R-:W-:Y:S02]  /*0850*/  VIADD R15, R15, 0x4 ;  /* 0x000000040f0f7836 */ /* 0x000fe40000000000 */
[----:B--2---:R-:W-:-:S04]  /*0860*/  @!P1 FADD R20, -R16, R25 ;  /* 0x0000001910149221 */ /* 0x004fc80000000100 */
[----:B------:R-:W-:-:S04]  /*0870*/  @!P1 FADD R22, R20, R17 ;  /* 0x0000001114169221 */ /* 0x000fc80000000000 */
[--C-:B------:R-:W-:Y:S01]  /*0880*/  @!P1 FADD R25, R22, -R17.reuse ;  /* 0x8000001116199221 */ /* 0x100fe20000000000 */
[----:B------:R-:W-:-:S03]  /*0890*/  @P1 IMAD.MOV.U32 R22, RZ, RZ, R17 ;  /* 0x000000ffff161224 */ /* 0x000fc600078e0011 */
[----:B------:R-:W-:Y:S01]  /*08a0*/  @!P1 FADD R16, -R20, R25 ;  /* 0x0000001914109221 */ /* 0x000fe20000000100 */
[----:B------:R-:W-:-:S03]  /*08b0*/  ISETP.GE.AND P1, PT, R18, R9, PT ;  /* 0x000000091200720c */ /* 0x000fc60003f26270 */
[----:B---3--:R-:W-:-:S04]  /*08c0*/  @!P2 FADD R27, -R16, R27 ;  /* 0x0000001b101ba221 */ /* 0x008fc80000000100 */
[----:B------:R-:W-:-:S04]  /*08d0*/  @!P2 FADD R17, R27, R22 ;  /* 0x000000161b11a221 */ /* 0x000fc80000000000 */
[----:B------:R-:W-:Y:S01]  /*08e0*/  @!P2 FADD R20, R17, -R22 ;  /* 0x800000161114a221 */ /* 0x000fe20000000000 */
[----:B------:R-:W-:-:S03]  /*08f0*/  @P2 MOV R17, R22 ;  /* 0x0000001600112202 */ /* 0x000fc60000000f00 */
[----:B------:R-:W-:-:S04]  /*0900*/  @!P2 FADD R16, -R27, R20 ;  /* 0x000000141b10a221 */ /* 0x000fc80000000100 */
[----:B----4-:R-:W-:-:S04]  /*0910*/  @!P3 FADD R4, -R16, R23 ;  /* 0x000000171004b221 */ /* 0x010fc80000000100 */
[----:B------:R-:W-:-:S04]  /*0920*/  @!P3 FADD R20, R4, R17 ;  /* 0x000000110414b221 */ /* 0x000fc80000000000 */
[--C-:B------:R-:W-:Y:S01]  /*0930*/  @!P3 FADD R5, R20, -R17.reuse ;  /* 0x800000111405b221 */ /* 0x100fe20000000000 */
[----:B------:R-:W-:-:S03]  /*0940*/  @P3 IMAD.MOV.U32 R20, RZ, RZ, R17 ;  /* 0x000000ffff143224 */ /* 0x000fc600078e0011 */
[----:B------:R-:W-:-:S04]  /*0950*/  @!P3 FADD R16, -R4, R5 ;  /* 0x000000050410b221 */ /* 0x000fc80000000100 */
[----:B-----5:R-:W-:-:S04]  /*0960*/  @!P0 FADD R21, -R16, R21 ;  /* 0x0000001510158221 */ /* 0x020fc80000000100 */
[----:B------:R-:W-:-:S04]  /*0970*/  @!P0 FADD R17, R21, R20 ;  /* 0x0000001415118221 */ /* 0x000fc80000000000 */
[----:B------:R-:W-:Y:S01]  /*0980*/  @!P0 FADD R4, R17, -R20 ;  /* 0x8000001411048221 */ /* 0x000fe20000000000 */
[----:B------:R-:W-:-:S03]  /*0990*/  @P0 MOV R17, R20 ;  /* 0x0000001400110202 */ /* 0x000fc60000000f00 */
[----:B------:R-:W-:Y:S01]  /*09a0*/  @!P0 FADD R16, -R21, R4 ;  /* 0x0000000415108221 */ /* 0x000fe20000000100 */
[----:B------:R-:W-:Y:S06]  /*09b0*/  @!P1 BRA `(.L_x_18) ;  /* 0xfffffffc005c9947 */ /* 0x000fec000383ffff */
.L_x_3:
[----:B0-----:R-:W0:Y:S01]  /*09c0*/  S2R R3, SR_TID.Y ;  /* 0x0000000000037919 */ /* 0x001e220000002200 */
[----:B------:R-:W0:Y:S01]  /*09d0*/  LDCU UR4, c[0x0][0x360] ;  /* 0x00006c00ff0477ac */ /* 0x000e220008000800 */
[----:B------:R-:W1:Y:S01]  /*09e0*/  S2UR UR5, SR_CgaCtaId ;  /* 0x00000000000579c3 */ /* 0x000e620000008800 */
[----:B------:R-:W-:Y:S01]  /*09f0*/  BSSY.RECONVERGENT B0, `(.L_x_19) ;  /* 0x0000030000007945 */ /* 0x000fe20003800200 */
[----:B0-----:R-:W-:Y:S01]  /*0a00*/  IMAD R0, R3, UR4, R0 ;  /* 0x0000000403007c24 */ /* 0x001fe2000f8e0200 */
[----:B------:R-:W-:Y:S02]  /*0a10*/  UMOV UR4, 0x400 ;  /* 0x0000040000047882 */ /* 0x000fe40000000000 */
[----:B-1----:R-:W-:Y:S02]  /*0a20*/  ULEA UR4, UR5, UR4, 0x18 ;  /* 0x0000000405047291 */ /* 0x002fe4000f8ec0ff */
[----:B------:R-:W-:Y:S02]  /*0a30*/  LOP3.LUT R2, R0, 0x7f, RZ, 0xc0, !PT ;  /* 0x0000007f00027812 */ /* 0x000fe400078ec0ff */
[----:B------:R-:W-:-:S02]  /*0a40*/  SHF.R.U32.HI R3, RZ, 0x7, R0 ;  /* 0x00000007ff037819 */ /* 0x000fc40000011600 */
[C---:B------:R-:W-:Y:S02]  /*0a50*/  ISETP.GT.U32.AND P0, PT, R0.reuse, 0x1ff, PT ;  /* 0x000001ff0000780c */ /* 0x040fe40003f04070 */
[----:B------:R-:W-:Y:S02]  /*0a60*/  LEA R4, R3, R2, 0x7 ;  /* 0x0000000203047211 */ /* 0x000fe400078e38ff */
[----:B------:R-:W-:Y:S02]  /*0a70*/  ISETP.GT.U32.AND P1, PT, R0, 0xff, PT ;  /* 0x000000ff0000780c */ /* 0x000fe40003f24070 */
[----:B------:R-:W-:-:S05]  /*0a80*/  LEA R4, R4, UR4, 0x2 ;  /* 0x0000000404047c11 */ /* 0x000fca000f8e10ff */
[----:B------:R-:W-:Y:S01]  /*0a90*/  STS [R4], R17 ;  /* 0x0000001104007388 */ /* 0x000fe20000000800 */
[----:B------:R-:W-:Y:S06]  /*0aa0*/  BAR.SYNC.DEFER_BLOCKING 0x0 ;  /* 0x0000000000007b1d */ /* 0x000fec0000010000 */
[----:B------:R-:W-:Y:S04]  /*0ab0*/  @!P0 LDS R5, [R4] ;  /* 0x0000000004058984 */ /* 0x000fe80000000800 */
[----:B------:R-:W0:Y:S02]  /*0ac0*/  @!P0 LDS R12, [R4+0x800] ;  /* 0x00080000040c8984 */ /* 0x000e240000000800 */
[----:B0-----:R-:W-:-:S05]  /*0ad0*/  @!P0 FADD R5, R5, R12 ;  /* 0x0000000c05058221 */ /* 0x001fca0000000000 */
[----:B------:R-:W-:Y:S01]  /*0ae0*/  @!P0 STS [R4], R5 ;  /* 0x0000000504008388 */ /* 0x000fe20000000800 */
[----:B------:R-:W-:Y:S01]  /*0af0*/  BAR.SYNC.DEFER_BLOCKING 0x0 ;  /* 0x0000000000007b1d */ /* 0x000fe20000010000 */
[----:B------:R-:W-:-:S05]  /*0b00*/  ISETP.NE.AND P0, PT, R3, RZ, PT ;  /* 0x000000ff0300720c */ /* 0x000fca0003f05270 */
[----:B------:R-:W-:Y:S04]  /*0b10*/  @!P1 LDS R0, [R4] ;  /* 0x0000000004009984 */ /* 0x000fe80000000800 */
[----:B------:R-:W0:Y:S02]  /*0b20*/  @!P1 LDS R9, [R4+0x400] ;  /* 0x0004000004099984 */ /* 0x000e240000000800 */
[----:B0-----:R-:W-:-:S05]  /*0b30*/  @!P1 FADD R9, R0, R9 ;  /* 0x0000000900099221 */ /* 0x001fca0000000000 */
[----:B------:R-:W-:Y:S01]  /*0b40*/  @!P1 STS [R4], R9 ;  /* 0x0000000904009388 */ /* 0x000fe20000000800 */
[----:B------:R-:W-:Y:S01]  /*0b50*/  BAR.SYNC.DEFER_BLOCKING 0x0 ;  /* 0x0000000000007b1d */ /* 0x000fe20000010000 */
[----:B------:R-:W-:-:S13]  /*0b60*/  ISETP.NE.AND P1, PT, R3, RZ, PT ;  /* 0x000000ff0300720c */ /* 0x000fda0003f25270 */
[----:B------:R-:W-:Y:S01]  /*0b70*/  @!P1 LEA R3, R2, UR4, 0x2 ;  /* 0x0000000402039c11 */ /* 0x000fe2000f8e10ff */
[----:B------:R-:W-:Y:S04]  /*0b80*/  @!P0 LDS R0, [R4] ;  /* 0x0000000004008984 */ /* 0x000fe80000000800 */
[----:B------:R-:W0:Y:S02]  /*0b90*/  @!P0 LDS R11, [R4+0x200] ;  /* 0x00020000040b8984 */ /* 0x000e240000000800 */
[----:B0-----:R-:W-:Y:S01]  /*0ba0*/  @!P0 FADD R11, R0, R11 ;  /* 0x0000000b000b8221 */ /* 0x001fe20000000000 */
[----:B------:R-:W-:-:S04]  /*0bb0*/  LEA R0, R10, UR4, 0x2 ;  /* 0x000000040a007c11 */ /* 0x000fc8000f8e10ff */
[----:B------:R-:W-:Y:S01]  /*0bc0*/  @!P0 STS [R4], R11 ;  /* 0x0000000b04008388 */ /* 0x000fe20000000800 */
[----:B------:R-:W-:Y:S01]  /*0bd0*/  BAR.SYNC.DEFER_BLOCKING 0x0 ;  /* 0x0000000000007b1d */ /* 0x000fe20000010000 */
[----:B------:R-:W-:-:S05]  /*0be0*/  ISETP.GE.U32.AND P0, PT, R19, 0xff, PT ;  /* 0x000000ff1300780c */ /* 0x000fca0003f06070 */
[----:B------:R-:W-:Y:S04]  /*0bf0*/  @!P1 LDS R3, [R3] ;  /* 0x0000000003039984 */ /* 0x000fe80000000800 */
[----:B------:R-:W0:Y:S02]  /*0c00*/  @!P1 LDS R2, [R0+0x1000] ;  /* 0x0010000000029984 */ /* 0x000e240000000800 */
[----:B0-----:R-:W-:-:S05]  /*0c10*/  @!P1 FADD R5, R2, R3 ;  /* 0x0000000302059221 */ /* 0x001fca0000000000 */
[----:B------:R0:W-:Y:S01]  /*0c20*/  @!P1 STS [R0+0x1000], R5 ;  /* 0x0010000500009388 */ /* 0x0001e20000000800 */
[----:B------:R-:W-:Y:S06]  /*0c30*/  BAR.SYNC.DEFER_BLOCKING 0x0 ;  /* 0x0000000000007b1d */ /* 0x000fec0000010000 */
[----:B------:R-:W-:Y:S05]  /*0c40*/  @P0 BRA `(.L_x_20) ;  /* 0x0000000000280947 */ /* 0x000fea0003800000 */
[----:B0-----:R-:W0:Y:S01]  /*0c50*/  LDS R5, [R0+0x1000] ;  /* 0x0010000000057984 */ /* 0x001e220000000800 */
[----:B------:R-:W-:Y:S01]  /*0c60*/  LEA.HI.SX32 R7, R7, R8, 0x1a ;  /* 0x0000000807077211 */ /* 0x000fe200078fd2ff */
[----:B------:R-:W1:Y:S04]  /*0c70*/  LDC.64 R2, c[0x0][0x398] ;  /* 0x0000e600ff027b82 */ /* 0x000e680000000a00 */
[----:B------:R-:W-:-:S04]  /*0c80*/  IMAD R7, R7, -0x288, R6 ;  /* 0xfffffd7807077824 */ /* 0x000fc800078e0206 */
[----:B------:R-:W-:-:S05]  /*0c90*/  IMAD.HI R7, R7, 0x1948b0fd, RZ ;  /* 0x1948b0fd07077827 */ /* 0x000fca00078e02ff */
[----:B------:R-:W-:-:S04]  /*0ca0*/  SHF.R.U32.HI R4, RZ, 0x1f, R7 ;  /* 0x0000001fff047819 */ /* 0x000fc80000011607 */
[----:B------:R-:W-:-:S05]  /*0cb0*/  LEA.HI R7, R7, R4, RZ, 0x1c ;  /* 0x0000000407077211 */ /* 0x000fca00078fe0ff */
[----:B------:R-:W-:-:S04]  /*0cc0*/  IMAD R7, R7, 0x80, R10 ;  /* 0x0000008007077824 */ /* 0x000fc800078e020a */
[----:B-1----:R-:W-:-:S05]  /*0cd0*/  IMAD.WIDE R2, R7, 0x4, R2 ;  /* 0x0000000407027825 */ /* 0x002fca00078e0202 */
[----:B0-----:R1:W-:Y:S02]  /*0ce0*/  REDG.E.ADD.F32.FTZ.RN.STRONG.GPU desc[UR6][R2.64], R5 ;  /* 0x00000005020079a6 */ /* 0x0013e4000c12f306 */
.L_x_20:
[----:B------:R-:W-:Y:S05]  /*0cf0*/  BSYNC.RECONVERGENT B0 ;  /* 0x0000000000007941 */ /* 0x000fea0003800200 */
.L_x_19:
[----:B------:R-:W-:Y:S06]  /*0d00*/  BAR.SYNC.DEFER_BLOCKING 0x0 ;  /* 0x0000000000007b1d */ /* 0x000fec0000010000 */
[----:B------:R-:W-:Y:S05]  /*0d10*/  EXIT ;  /* 0x000000000000794d */ /* 0x000fea0003800000 */
.L_x_0:
        /* <DEDUP_REMOVED lines=18> */
.L_x_22:
[----:B------:R-:W-:Y:S05]  /*0e40*/  BSYNC.RECONVERGENT B0 ;  /* 0x0000000000007941 */ /* 0x000fea0003800200 */
.L_x_21:
        /* <DEDUP_REMOVED lines=11> */
[----:B------:R-:W-:Y:S01]  /*0f00*/  SHF.R.S32.HI R10, RZ, 0x7, R3 ;  /* 0x00000007ff0a7819 */ /* 0x000fe20000011403 */
[----:B------:R-:W-:Y:S01]  /*0f10*/  IMAD R11, R11, 0x1fe00, RZ ;  /* 0x0001fe000b0b7824 */ /* 0x000fe200078e02ff */
[----:B------:R-:W-:Y:S02]  /*0f20*/  LEA.HI R12, R7, R8, RZ, 0x1c ;  /* 0x00000008070c7211 */ /* 0x000fe400078fe0ff */
[----:B------:R-:W-:Y:S02]  /*0f30*/  CS2R R14, SRZ ;  /* 0x00000000000e7805 */ /* 0x000fe4000001ff00 */
[----:B------:R-:W-:Y:S02]  /*0f40*/  LOP3.LUT P0, R2, R4, 0x3, RZ, 0xc0, !PT ;  /* 0x0000000304027812 */ /* 0x000fe4000780c0ff */
[----:B------:R-:W-:-:S11]  /*0f50*/  SHF.L.U32 R13, R10, 0x5, RZ ;  /* 0x000000050a0d7819 */ /* 0x000fd600000006ff */
[----:B------:R-:W-:Y:S05]  /*0f60*/  @!P0 BRA `(.L_x_24) ;  /* 0x0000000000f88947 */ /* 0x000fea0003800000 */
        /* <DEDUP_REMOVED lines=17> */
.L_x_28:
[----:B------:R-:W-:Y:S01]  /*1080*/  IMAD.MOV.U32 R16, RZ, RZ, RZ ;  /* 0x000000ffff107224 */ /* 0x000fe200078e00ff */
[----:B------:R-:W-:Y:S06]  /*1090*/  BRA `(.L_x_29) ;  /* 0x0000000000047947 */ /* 0x000fec0003800000 */
.L_x_27:
[----:B------:R-:W-:-:S07]  /*10a0*/  HFMA2 R16, -RZ, RZ, 0, 0 ;  /* 0x00000000ff107431 */ /* 0x000fce00000001ff */
.L_x_29:
[----:B------:R-:W-:Y:S05]  /*10b0*/  BSYNC.RECONVERGENT B0 ;  /* 0x0000000000007941 */ /* 0x000fea0003800200 */
.L_x_26:
        /* <DEDUP_REMOVED lines=16> */
.L_x_31:
[----:B------:R-:W-:-:S07]  /*11c0*/  MOV R5, R16 ;  /* 0x0000001000057202 */ /* 0x000fce0000000f00 */
.L_x_32:
[----:B------:R-:W-:Y:S05]  /*11d0*/  BSYNC.RECONVERGENT B0 ;  /* 0x0000000000007941 */ /* 0x000fea0003800200 */
.L_x_30:
[----:B------:R-:W-:Y:S01]  /*11e0*/  VIADD R14, R14, 0x1 ;  /* 0x000000010e0e7836 */ /* 0x000fe20000000000 */
[----:B------:R-:W-:Y:S06]  /*11f0*/  BRA `(.L_x_33) ;  /* 0x0000000000047947 */ /* 0x000fec0003800000 */
.L_x_25:
[----:B------:R-:W-:-:S07]  /*1200*/  HFMA2 R5, -RZ, RZ, 0, 0 ;  /* 0x00000000ff057431 */ /* 0x000fce00000001ff */
.L_x_33:
        /* <DEDUP_REMOVED lines=16> */
.L_x_35:
[----:B------:R-:W-:-:S07]  /*1310*/  MOV R16, R5 ;  /* 0x0000000500107202 */ /* 0x000fce0000000f00 */
.L_x_36:
[----:B------:R-:W-:Y:S05]  /*1320*/  BSYNC.RECONVERGENT B0 ;  /* 0x0000000000007941 */ /* 0x000fea0003800200 */
.L_x_34:
[----:B------:R-:W-:Y:S01]  /*1330*/  VIADD R14, R14, 0x1 ;  /* 0x000000010e0e7836 */ /* 0x000fe20000000000 */
[----:B------:R-:W-:Y:S06]  /*1340*/  BRA `(.L_x_37) ;  /* 0x0000000000047947 */ /* 0x000fec0003800000 */
.L_x_24:
[----:B------:R-:W-:-:S07]  /*1350*/  HFMA2 R16, -RZ, RZ, 0, 0 ;  /* 0x00000000ff107431 */ /* 0x000fce00000001ff */
.L_x_37:
[----:B------:R-:W0:Y:S01]  /*1360*/  LDC.64 R2, c[0x0][0x380] ;  /* 0x0000e000ff027b82 */ /* 0x000e220000000a00 */
[----:B------:R-:W-:-:S13]  /*1370*/  ISETP.GE.U32.AND P0, PT, R4, 0x4, PT ;  /* 0x000000040400780c */ /* 0x000fda0003f06070 */
[----:B------:R-:W-:Y:S05]  /*1380*/  @!P0 BRA `(.L_x_23) ;  /* 0x0000000000a48947 */ /* 0x000fea0003800000 */
.L_x_38:
[----:B------:R-:W-:Y:S02]  /*1390*/  IMAD R5, R14, 0x1000, R11 ;  /* 0x000010000e057824 */ /* 0x000fe400078e020b */
[----:B------:R-:W-:-:S03]  /*13a0*/  IMAD.IADD R17, R13, 0x1, R14 ;  /* 0x000000010d117824 */ /* 0x000fc600078e020e */
[----:B------:R-:W-:Y:S02]  /*13b0*/  LEA R5, R10, R5, 0x9 ;  /* 0x000000050a057211 */ /* 0x000fe400078e48ff */
[C---:B------:R-:W-:Y:S02]  /*13c0*/  ISETP.GT.AND P1, PT, R17.reuse, 0xfe, PT ;  /* 0x000000fe1100780c */ /* 0x040fe40003f24270 */
[----:B------:R-:W-:Y:S02]  /*13d0*/  LEA R4, R12, R5, 0x7 ;  /* 0x000000050c047211 */ /* 0x000fe400078e38ff */
[----:B------:R-:W-:-:S03]  /*13e0*/  IADD3 R19, PT, PT, R17, 0x1, RZ ;  /* 0x0000000111137810 */ /* 0x000fc60007ffe0ff */
[----:B------:R-:W-:-:S04]  /*13f0*/  IMAD.IADD R5, R9, 0x1, R4 ;  /* 0x0000000109057824 */ /* 0x000fc800078e0204 */
        /* <DEDUP_REMOVED lines=14> */
[----:B------:R-:W-:Y:S01]  /*14e0*/  @!P1 FADD R20, R21, -R16 ;  /* 0x8000001015149221 */ /* 0x000fe20000000000 */
[----:B------:R-:W-:-:S03]  /*14f0*/  @P1 MOV R21, R16 ;  /* 0x0000001000151202 */ /* 0x000fc60000000f00 */
[----:B------:R-:W-:Y:S01]  /*1500*/  @!P1 FADD R15, -R19, R20 ;  /* 0x00000014130f9221 */ /* 0x000fe20000000100 */
[----:B------:R-:W-:-:S03]  /*1510*/  ISETP.GE.AND P1, PT, R17, R6, PT ;  /* 0x000000061100720c */ /* 0x000fc60003f26270 */
[----:B---3--:R-:W-:-:S04]  /*1520*/  @!P2 FADD R22, -R15, R22 ;  /* 0x000000160f16a221 */ /* 0x008fc80000000100 */
[----:B------:R-:W-:-:S04]  /*1530*/  @!P2 FADD R16, R22, R21 ;  /* 0x000000151610a221 */ /* 0x000fc80000000000 */
[--C-:B------:R-:W-:Y:S01]  /*1540*/  @!P2 FADD R19, R16, -R21.reuse ;  /* 0x800000151013a221 */ /* 0x100fe20000000000 */
[----:B------:R-:W-:-:S03]  /*1550*/  @P2 IMAD.MOV.U32 R16, RZ, RZ, R21 ;  /* 0x000000ffff102224 */ /* 0x000fc600078e0015 */
[----:B------:R-:W-:-:S04]  /*1560*/  @!P2 FADD R15, -R22, R19 ;  /* 0x00000013160fa221 */ /* 0x000fc80000000100 */
[----:B----4-:R-:W-:-:S04]  /*1570*/  @!P3 FADD R5, -R15, R24 ;  /* 0x000000180f05b221 */ /* 0x010fc80000000100 */
[----:B------:R-:W-:-:S04]  /*1580*/  @!P3 FADD R19, R5, R16 ;  /* 0x000000100513b221 */ /* 0x000fc80000000000 */
[----:B------:R-:W-:Y:S01]  /*1590*/  @!P3 FADD R4, R19, -R16 ;  /* 0x800000101304b221 */ /* 0x000fe20000000000 */
[----:B------:R-:W-:-:S03]  /*15a0*/  @P3 MOV R19, R16 ;  /* 0x0000001000133202 */ /* 0x000fc60000000f00 */
[----:B------:R-:W-:-:S04]  /*15b0*/  @!P3 FADD R15, -R5, R4 ;  /* 0x00000004050fb221 */ /* 0x000fc80000000100 */
[----:B-----5:R-:W-:-:S04]  /*15c0*/  @!P0 FADD R26, -R15, R26 ;  /* 0x0000001a0f1a8221 */ /* 0x020fc80000000100 */
[----:B------:R-:W-:-:S04]  /*15d0*/  @!P0 FADD R16, R26, R19 ;  /* 0x000000131a108221 */ /* 0x000fc80000000000 */
[----:B------:R-:W-:Y:S01]  /*15e0*/  @!P0 FADD R5, R16, -R19 ;  /* 0x8000001310058221 */ /* 0x000fe20000000000 */
[----:B------:R-:W-:-:S03]  /*15f0*/  @P0 MOV R16, R19 ;  /* 0x0000001300100202 */ /* 0x000fc60000000f00 */
[----:B------:R-:W-:Y:S01]  /*1600*/  @!P0 FADD R15, -R26, R5 ;  /* 0x000000051a0f8221 */ /* 0x000fe20000000100 */
[----:B------:R-:W-:Y:S06]  /*1610*/  @!P1 BRA `(.L_x_38) ;  /* 0xfffffffc005c9947 */ /* 0x000fec000383ffff */
.L_x_23:
        /* <DEDUP_REMOVED lines=41> */
[----:B------:R-:W1:Y:S01]  /*18b0*/  LDS R5, [R11+0x1000] ;  /* 0x001000000b057984 */ /* 0x000e620000000800 */
[----:B------:R-:W2:Y:S01]  /*18c0*/  LDC.64 R2, c[0x0][0x388] ;  /* 0x0000e200ff027b82 */ /* 0x000ea20000000a00 */
[----:B------:R-:W-:-:S04]  /*18d0*/  LEA.HI R8, R7, R8, RZ, 0x1c ;  /* 0x0000000807087211 */ /* 0x000fc800078fe0ff */
[----:B------:R-:W-:-:S05]  /*18e0*/  LEA R9, R8, R9, 0x7 ;  /* 0x0000000908097211 */ /* 0x000fca00078e38ff */
[----:B--2---:R-:W-:-:S05]  /*18f0*/  IMAD.WIDE R2, R9, 0x4, R2 ;  /* 0x0000000409027825 */ /* 0x004fca00078e0202 */
[----:B-1----:R1:W-:Y:S02]  /*1900*/  REDG.E.ADD.F32.FTZ.RN.STRONG.GPU desc[UR6][R2.64], R5 ;  /* 0x00000005020079a6 */ /* 0x0023e4000c12f306 */
.L_x_40:
[----:B------:R-:W-:Y:S05]  /*1910*/  BSYNC.RECONVERGENT B0 ;  /* 0x0000000000007941 */ /* 0x000fea0003800200 */
.L_x_39:
[----:B------:R-:W-:Y:S06]  /*1920*/  BAR.SYNC.DEFER_BLOCKING 0x0 ;  /* 0x0000000000007b1d */ /* 0x000fec0000010000 */
[----:B------:R-:W-:Y:S05]  /*1930*/  EXIT ;  /* 0x000000000000794d */ /* 0x000fea0003800000 */
.L_x_41:
[----:B------:R-:W-:-:S00]  /*1940*/  BRA `(.L_x_41) ;  /* 0xfffffffc00fc7947 */ /* 0x000fc0000383ffff */
[----:B------:R-:W-:-:S00]  /*1950*/  NOP ;  /* 0x0000000000007918 */ /* 0x000fc00000000000 */
        /* <DEDUP_REMOVED lines=10> */
.L_x_42:


//--------------------- .nv.shared.Fused_ReduceSum_split_ReduceSum_split_parallel_8071768743925627564_kernel0 --------------------------
	.section	.nv.shared.Fused_ReduceSum_split_ReduceSum_split_parallel_8071768743925627564_kernel0,"aw",@nobits
	.sectionflags	@""
.nv.shared.Fused_ReduceSum_split_ReduceSum_split_parallel_8071768743925627564_kernel0:
	.zero		5632


//--------------------- .nv.shared.reserved.0     --------------------------
	.section	.nv.shared.reserved.0,"aw",@nobits
	.weak		__nv_reservedSMEM_offset_0_alias
	.size		__nv_reservedSMEM_offset_0_alias, 0, 64
	.other		__nv_reservedSMEM_offset_0_alias,@"STO_CUDA_RESERVED_SHARED STV_DEFAULT"
__nv_reservedSMEM_offset_0_alias:
	.zero		0
	.zero		64


//--------------------- .nv.constant0.Fused_ReduceSum_split_ReduceSum_split_parallel_8071768743925627564_kernel0 --------------------------
	.section	.nv.constant0.Fused_ReduceSum_split_ReduceSum_split_parallel_8071768743925627564_kernel0,"a",@progbits
	.sectionflags	@""
	.align	4
.nv.constant0.Fused_ReduceSum_split_ReduceSum_split_parallel_8071768743925627564_kernel0:
	.zero		944


//--------------------- SYMBOLS --------------------------

	.type		.nv.reservedSmem.offset0,@object
	.size		.nv.reservedSmem.offset0,0x4
	.type		.nv.reservedSmem.cap,@object
	.size		.nv.reservedSmem.cap,0x4
